//
// Generated by NVIDIA NVVM Compiler
//
// Compiler Build ID: CL-36424714
// Cuda compilation tools, release 13.0, V13.0.88
// Based on NVVM 20.0.0
//

.version 9.0
.target sm_100
.address_size 64

	// .globl	_Z3addPfS_S_i
.extern .func  (.param .b32 func_retval0) vprintf
(
	.param .b64 vprintf_param_0,
	.param .b64 vprintf_param_1
)
;
.global .align 1 .b8 $str[29] = {116, 104, 114, 101, 97, 100, 32, 105, 100, 58, 32, 37, 100, 44, 32, 98, 108, 111, 99, 107, 32, 105, 100, 58, 32, 37, 100, 10};

.visible .entry _Z3addPfS_S_i(
	.param .u64 .ptr .align 1 _Z3addPfS_S_i_param_0,
	.param .u64 .ptr .align 1 _Z3addPfS_S_i_param_1,
	.param .u64 .ptr .align 1 _Z3addPfS_S_i_param_2,
	.param .u32 _Z3addPfS_S_i_param_3
)
{
	.local .align 8 .b8 	__local_depot0[8];
	.reg .b64 	%SP;
	.reg .b64 	%SPL;
	.reg .pred 	%p<7>;
	.reg .b32 	%r<29>;
	.reg .b32 	%f<16>;
	.reg .b64 	%rd<35>;

	mov.u64 	%SPL, __local_depot0;
	cvta.local.u64 	%SP, %SPL;
	ld.param.u64 	%rd8, [_Z3addPfS_S_i_param_0];
	ld.param.u64 	%rd9, [_Z3addPfS_S_i_param_1];
	ld.param.u64 	%rd10, [_Z3addPfS_S_i_param_2];
	ld.param.u32 	%r11, [_Z3addPfS_S_i_param_3];
	cvta.to.global.u64 	%rd1, %rd10;
	cvta.to.global.u64 	%rd2, %rd9;
	cvta.to.global.u64 	%rd3, %rd8;
	add.u64 	%rd11, %SP, 0;
	add.u64 	%rd12, %SPL, 0;
	mov.u32 	%r28, %tid.x;
	mov.u32 	%r2, %ntid.x;
	st.local.v2.u32 	[%rd12], {%r28, %r2};
	mov.u64 	%rd13, $str;
	cvta.global.u64 	%rd14, %rd13;
	{ // callseq 0, 0
	.param .b64 param0;
	st.param.b64 	[param0], %rd14;
	.param .b64 param1;
	st.param.b64 	[param1], %rd11;
	.param .b32 retval0;
	call.uni (retval0), 
	vprintf, 
	(
	param0, 
	param1
	);
	ld.param.b32 	%r12, [retval0];
	} // callseq 0
	setp.ge.s32 	%p1, %r28, %r11;
	@%p1 bra 	$L__BB0_6;
	add.s32 	%r14, %r28, %r2;
	max.u32 	%r15, %r11, %r14;
	setp.lt.u32 	%p2, %r14, %r11;
	selp.u32 	%r16, 1, 0, %p2;
	add.s32 	%r17, %r14, %r16;
	sub.s32 	%r18, %r15, %r17;
	div.u32 	%r19, %r18, %r2;
	add.s32 	%r3, %r19, %r16;
	and.b32  	%r20, %r3, 3;
	setp.eq.s32 	%p3, %r20, 3;
	@%p3 bra 	$L__BB0_4;
	add.s32 	%r21, %r3, 1;
	and.b32  	%r22, %r21, 3;
	mul.wide.u32 	%rd34, %r28, 4;
	mul.wide.u32 	%rd5, %r2, 4;
	neg.s32 	%r26, %r22;
	mad.lo.s32 	%r28, %r2, %r22, %r28;
$L__BB0_3:
	.pragma "nounroll";
	add.s64 	%rd15, %rd3, %rd34;
	ld.global.f32 	%f1, [%rd15];
	add.s64 	%rd16, %rd2, %rd34;
	ld.global.f32 	%f2, [%rd16];
	add.f32 	%f3, %f1, %f2;
	add.s64 	%rd17, %rd1, %rd34;
	st.global.f32 	[%rd17], %f3;
	add.s64 	%rd34, %rd34, %rd5;
	add.s32 	%r26, %r26, 1;
	setp.ne.s32 	%p4, %r26, 0;
	@%p4 bra 	$L__BB0_3;
$L__BB0_4:
	setp.lt.u32 	%p5, %r3, 3;
	@%p5 bra 	$L__BB0_6;
$L__BB0_5:
	mul.wide.u32 	%rd18, %r28, 4;
	add.s64 	%rd19, %rd3, %rd18;
	ld.global.f32 	%f4, [%rd19];
	add.s64 	%rd20, %rd2, %rd18;
	ld.global.f32 	%f5, [%rd20];
	add.f32 	%f6, %f4, %f5;
	add.s64 	%rd21, %rd1, %rd18;
	st.global.f32 	[%rd21], %f6;
	add.s32 	%r23, %r28, %r2;
	mul.wide.u32 	%rd22, %r23, 4;
	add.s64 	%rd23, %rd3, %rd22;
	ld.global.f32 	%f7, [%rd23];
	add.s64 	%rd24, %rd2, %rd22;
	ld.global.f32 	%f8, [%rd24];
	add.f32 	%f9, %f7, %f8;
	add.s64 	%rd25, %rd1, %rd22;
	st.global.f32 	[%rd25], %f9;
	add.s32 	%r24, %r23, %r2;
	mul.wide.u32 	%rd26, %r24, 4;
	add.s64 	%rd27, %rd3, %rd26;
	ld.global.f32 	%f10, [%rd27];
	add.s64 	%rd28, %rd2, %rd26;
	ld.global.f32 	%f11, [%rd28];
	add.f32 	%f12, %f10, %f11;
	add.s64 	%rd29, %rd1, %rd26;
	st.global.f32 	[%rd29], %f12;
	add.s32 	%r25, %r24, %r2;
	mul.wide.u32 	%rd30, %r25, 4;
	add.s64 	%rd31, %rd3, %rd30;
	ld.global.f32 	%f13, [%rd31];
	add.s64 	%rd32, %rd2, %rd30;
	ld.global.f32 	%f14, [%rd32];
	add.f32 	%f15, %f13, %f14;
	add.s64 	%rd33, %rd1, %rd30;
	st.global.f32 	[%rd33], %f15;
	add.s32 	%r28, %r25, %r2;
	setp.lt.s32 	%p6, %r28, %r11;
	@%p6 bra 	$L__BB0_5;
$L__BB0_6:
	ret;

}


// ===== COMPILED SASS (sm_100) =====

	.target	sm_100

	.elftype	@"ET_EXEC"


//--------------------- .note.nv.tkinfo           --------------------------
	.section	.note.nv.tkinfo,"",@"SHT_NOTE"
	.sectionflags	@"SHF_NOTE_NV_TKINFO"
	.tkinfo
        /*0018*/ 	.word	0x00000002
        /*0030*/ 	.string	""
        /*0030*/ 	.string	"ptxas"
        /*0030*/ 	.string	"Cuda compilation tools, release 13.0, V13.0.88"
        /*0030*/ 	.string	"Build cuda_13.0.r13.0/compiler.36424714_0"
        /*0030*/ 	.string	"-arch sm_100 -m 64 "



//--------------------- .note.nv.cuinfo           --------------------------
	.section	.note.nv.cuinfo,"",@"SHT_NOTE"
	.sectionflags	@"SHF_NOTE_NV_CUINFO"
        /*0018*/ 	.short	0x0002
        /*001a*/ 	.short	0x0064
        /*001c*/ 	.short	0x0082
	.zero		2


//--------------------- .nv.info                  --------------------------
	.section	.nv.info,"",@"SHT_CUDA_INFO"
	.align	4


	//----- nvinfo : EIATTR_REGCOUNT
	.align		4
        /*0000*/ 	.byte	0x04, 0x2f
        /*0002*/ 	.short	(.L_2 - .L_1)
	.align		4
.L_1:
        /*0004*/ 	.word	index@(_Z3addPfS_S_i)
        /*0008*/ 	.word	0x00000020


	//----- nvinfo : EIATTR_FRAME_SIZE
	.align		4
.L_2:
        /*000c*/ 	.byte	0x04, 0x11
        /*000e*/ 	.short	(.L_4 - .L_3)
	.align		4
.L_3:
        /*0010*/ 	.word	index@(_Z3addPfS_S_i)
        /*0014*/ 	.word	0x00000008


	//----- nvinfo : EIATTR_MIN_STACK_SIZE
	.align		4
.L_4:
        /*0018*/ 	.byte	0x04, 0x12
        /*001a*/ 	.short	(.L_6 - .L_5)
	.align		4
.L_5:
        /*001c*/ 	.word	index@(_Z3addPfS_S_i)
        /*0020*/ 	.word	0x00000008
.L_6:


//--------------------- .nv.compat                --------------------------
	.section	.nv.compat,"",@"SHT_CUDA_COMPAT_INFO"
	.align	4
        /*0000*/ 	.byte	0x02, 0x09, 0x00, 0x00, 0x02, 0x02, 0x01, 0x00, 0x02, 0x05, 0x05, 0x00, 0x03, 0x07, 0x01, 0x01
        /*0010*/ 	.byte	0x02, 0x03, 0x00, 0x00, 0x02, 0x06, 0x01, 0x00, 0x04, 0x0b, 0x08, 0x00, 0x09, 0x00, 0x00, 0x00
        /*0020*/ 	.byte	0x00, 0x00, 0x00, 0x00


//--------------------- .nv.info._Z3addPfS_S_i    --------------------------
	.section	.nv.info._Z3addPfS_S_i,"",@"SHT_CUDA_INFO"
	.sectionflags	@""
	.align	4


	//----- nvinfo : EIATTR_CUDA_API_VERSION
	.align		4
        /*0000*/ 	.byte	0x04, 0x37
        /*0002*/ 	.short	(.L_8 - .L_7)
.L_7:
        /*0004*/ 	.word	0x00000082


	//----- nvinfo : EIATTR_KPARAM_INFO
	.align		4
.L_8:
        /*0008*/ 	.byte	0x04, 0x17
        /*000a*/ 	.short	(.L_10 - .L_9)
.L_9:
        /*000c*/ 	.word	0x00000000
        /*0010*/ 	.short	0x0003
        /*0012*/ 	.short	0x0018
        /*0014*/ 	.byte	0x00, 0xf0, 0x11, 0x00


	//----- nvinfo : EIATTR_KPARAM_INFO
	.align		4
.L_10:
        /*0018*/ 	.byte	0x04, 0x17
        /*001a*/ 	.short	(.L_12 - .L_11)
.L_11:
        /*001c*/ 	.word	0x00000000
        /*0020*/ 	.short	0x0002
        /*0022*/ 	.short	0x0010
        /*0024*/ 	.byte	0x00, 0xf5, 0x21, 0x00


	//----- nvinfo : EIATTR_KPARAM_INFO
	.align		4
.L_12:
        /*0028*/ 	.byte	0x04, 0x17
        /*002a*/ 	.short	(.L_14 - .L_13)
.L_13:
        /*002c*/ 	.word	0x00000000
        /*0030*/ 	.short	0x0001
        /*0032*/ 	.short	0x0008
        /*0034*/ 	.byte	0x00, 0xf5, 0x21, 0x00


	//----- nvinfo : EIATTR_KPARAM_INFO
	.align		4
.L_14:
        /*0038*/ 	.byte	0x04, 0x17
        /*003a*/ 	.short	(.L_16 - .L_15)
.L_15:
        /*003c*/ 	.word	0x00000000
        /*0040*/ 	.short	0x0000
        /*0042*/ 	.short	0x0000
        /*0044*/ 	.byte	0x00, 0xf5, 0x21, 0x00


	//----- nvinfo : EIATTR_SPARSE_MMA_MASK
	.align		4
.L_16:
        /*0048*/ 	.byte	0x03, 0x50
        /*004a*/ 	.short	0x0000


	//----- nvinfo : EIATTR_MAXREG_COUNT
	.align		4
        /*004c*/ 	.byte	0x03, 0x1b
        /*004e*/ 	.short	0x00ff


	//----- nvinfo : EIATTR_EXTERNS
	.align		4
        /*0050*/ 	.byte	0x04, 0x0f
        /*0052*/ 	.short	(.L_18 - .L_17)


	//   ....[0]....
	.align		4
.L_17:
        /*0054*/ 	.word	index@(vprintf)


	//----- nvinfo : EIATTR_MERCURY_ISA_VERSION
	.align		4
.L_18:
        /*0058*/ 	.byte	0x03, 0x5f
        /*005a*/ 	.short	0x0101


	//----- nvinfo : EIATTR_VRC_CTA_INIT_COUNT
	.align		4
        /*005c*/ 	.byte	0x02, 0x4a
	.zero		1
	.zero		1


	//----- nvinfo : EIATTR_SYSCALL_OFFSETS
	.align		4
        /*0060*/ 	.byte	0x04, 0x46
        /*0062*/ 	.short	(.L_20 - .L_19)


	//   ....[0]....
.L_19:
        /*0064*/ 	.word	0x00000110


	//----- nvinfo : EIATTR_EXIT_INSTR_OFFSETS
	.align		4
.L_20:
        /*0068*/ 	.byte	0x04, 0x1c
        /*006a*/ 	.short	(.L_22 - .L_21)


	//   ....[0]....
.L_21:
        /*006c*/ 	.word	0x00000140


	//   ....[1]....
        /*0070*/ 	.word	0x000004b0


	//   ....[2]....
        /*0074*/ 	.word	0x00000770


	//----- nvinfo : EIATTR_CRS_STACK_SIZE
	.align		4
.L_22:
        /*0078*/ 	.byte	0x04, 0x1e
        /*007a*/ 	.short	(.L_24 - .L_23)
.L_23:
        /*007c*/ 	.word	0x00000000


	//----- nvinfo : EIATTR_CBANK_PARAM_SIZE
	.align		4
.L_24:
        /*0080*/ 	.byte	0x03, 0x19
        /*0082*/ 	.short	0x001c


	//----- nvinfo : EIATTR_PARAM_CBANK
	.align		4
        /*0084*/ 	.byte	0x04, 0x0a
        /*0086*/ 	.short	(.L_26 - .L_25)
	.align		4
.L_25:
        /*0088*/ 	.word	index@(.nv.constant0._Z3addPfS_S_i)
        /*008c*/ 	.short	0x0380
        /*008e*/ 	.short	0x001c


	//----- nvinfo : EIATTR_SW_WAR
	.align		4
.L_26:
        /*0090*/ 	.byte	0x04, 0x36
        /*0092*/ 	.short	(.L_28 - .L_27)
.L_27:
        /*0094*/ 	.word	0x00000008
.L_28:


//--------------------- .nv.callgraph             --------------------------
	.section	.nv.callgraph,"",@"SHT_CUDA_CALLGRAPH"
	.align	4
	.sectionentsize	8
	.align		4
        /*0000*/ 	.word	0x00000000
	.align		4
        /*0004*/ 	.word	0xffffffff
	.align		4
        /*0008*/ 	.word	index@(_Z3addPfS_S_i)
	.align		4
        /*000c*/ 	.word	index@(vprintf)
	.align		4
        /*0010*/ 	.word	0x00000000
	.align		4
        /*0014*/ 	.word	0xfffffffe
	.align		4
        /*0018*/ 	.word	0x00000000
	.align		4
        /*001c*/ 	.word	0xfffffffd
	.align		4
        /*0020*/ 	.word	0x00000000
	.align		4
        /*0024*/ 	.word	0xfffffffc


//--------------------- .nv.constant4             --------------------------
	.section	.nv.constant4,"a",@progbits
	.align	8
	.align		8
.nv.constant4:
        /*0000*/ 	.dword	vprintf
	.align		8
        /*0008*/ 	.dword	$str


//--------------------- .text._Z3addPfS_S_i       --------------------------
	.section	.text._Z3addPfS_S_i,"ax",@progbits
	.align	128
        .global         _Z3addPfS_S_i
        .type           _Z3addPfS_S_i,@function
        .size           _Z3addPfS_S_i,(.L_x_6 - _Z3addPfS_S_i)
        .other          _Z3addPfS_S_i,@"STO_CUDA_ENTRY STV_DEFAULT"
_Z3addPfS_S_i:
.text._Z3addPfS_S_i:
[----:B------:R-:W0:Y:S01]  /*0000*/  LDC R1, c[0x0][0x37c] ;  /* 0x0000df00ff017b82 */ /* 0x000e220000000800 */
[----:B------:R-:W1:Y:S01]  /*0010*/  S2R R16, SR_TID.X ;  /* 0x0000000000107919 */ /* 0x000e620000002100 */
[----:B------:R-:W2:Y:S06]  /*0020*/  LDCU UR5, c[0x0][0x2fc] ;  /* 0x00005f80ff0577ac */ /* 0x000eac0008000800 */
[----:B------:R-:W1:Y:S01]  /*0030*/  LDC R17, c[0x0][0x360] ;  /* 0x0000d800ff117b82 */ /* 0x000e620000000800 */
[----:B0-----:R-:W-:Y:S01]  /*0040*/  VIADD R1, R1, 0xfffffff8 ;  /* 0xfffffff801017836 */ /* 0x001fe20000000000 */
[----:B------:R-:W-:Y:S01]  /*0050*/  MOV R0, 0x0 ;  /* 0x0000000000007802 */ /* 0x000fe20000000f00 */
[----:B------:R-:W0:Y:S01]  /*0060*/  LDCU UR4, c[0x0][0x2f8] ;  /* 0x00005f00ff0477ac */ /* 0x000e220008000800 */
[----:B------:R-:W3:Y:S04]  /*0070*/  LDCU.64 UR6, c[0x4][0x8] ;  /* 0x01000100ff0677ac */ /* 0x000ee80008000a00 */
[----:B------:R4:W4:Y:S01]  /*0080*/  LDC.64 R2, c[0x4][R0] ;  /* 0x0100000000027b82 */ /* 0x0009220000000a00 */
[----:B------:R-:W1:Y:S01]  /*0090*/  LDCU.64 UR40, c[0x0][0x390] ;  /* 0x00007200ff2877ac */ /* 0x000e620008000a00 */
[----:B------:R-:W4:Y:S01]  /*00a0*/  LDCU.128 UR36, c[0x0][0x380] ;  /* 0x00007000ff2477ac */ /* 0x000f220008000c00 */
[----:B0-----:R-:W-:Y:S01]  /*00b0*/  IADD3 R6, P0, PT, R1, UR4, RZ ;  /* 0x0000000401067c10 */ /* 0x001fe2000ff1e0ff */
[----:B---3--:R-:W-:-:S03]  /*00c0*/  IMAD.U32 R4, RZ, RZ, UR6 ;  /* 0x00000006ff047e24 */ /* 0x008fc6000f8e00ff */
[----:B--2---:R-:W-:Y:S01]  /*00d0*/  IADD3.X R7, PT, PT, RZ, UR5, RZ, P0, !PT ;  /* 0x00000005ff077c10 */ /* 0x004fe200087fe4ff */
[----:B------:R-:W-:Y:S01]  /*00e0*/  IMAD.U32 R5, RZ, RZ, UR7 ;  /* 0x00000007ff057e24 */ /* 0x000fe2000f8e00ff */
[----:B-1----:R0:W-:Y:S07]  /*00f0*/  STL.64 [R1], R16 ;  /* 0x0000001001007387 */ /* 0x0021ee0000100a00 */
[----:B------:R-:W-:-:S07]  /*0100*/  LEPC R20, `(.L_x_0) ;  /* 0x000000001014794e */ /* 0x000fce0000000000 */
[----:B0---4-:R-:W-:Y:S05]  /*0110*/  CALL.ABS.NOINC R2 ;  /* 0x0000000002007343 */ /* 0x011fea0003c00000 */
.L_x_0:
[----:B------:R-:W0:Y:S02]  /*0120*/  LDC R3, c[0x0][0x398] ;  /* 0x0000e600ff037b82 */ /* 0x000e240000000800 */
[----:B0-----:R-:W-:-:S13]  /*0130*/  ISETP.GE.AND P0, PT, R16, R3, PT ;  /* 0x000000031000720c */ /* 0x001fda0003f06270 */
[----:B------:R-:W-:Y:S05]  /*0140*/  @P0 EXIT ;  /* 0x000000000000094d */ /* 0x000fea0003800000 */
[----:B------:R-:W0:Y:S01]  /*0150*/  I2F.U32.RP R6, R17 ;  /* 0x0000001100067306 */ /* 0x000e220000209000 */
[----:B------:R-:W-:Y:S01]  /*0160*/  IADD3 R0, PT, PT, R16, R17, RZ ;  /* 0x0000001110007210 */ /* 0x000fe20007ffe0ff */
[----:B------:R-:W1:Y:S01]  /*0170*/  LDC.64 R22, c[0x0][0x358] ;  /* 0x0000d600ff167b82 */ /* 0x000e620000000a00 */
[----:B------:R-:W-:Y:S01]  /*0180*/  ISETP.NE.U32.AND P2, PT, R17, RZ, PT ;  /* 0x000000ff1100720c */ /* 0x000fe20003f45070 */
[----:B------:R-:W-:Y:S01]  /*0190*/  BSSY.RECONVERGENT B0, `(.L_x_1) ;  /* 0x0000031000007945 */ /* 0x000fe20003800200 */
[CC--:B------:R-:W-:Y:S02]  /*01a0*/  ISETP.GE.U32.AND P0, PT, R0.reuse, R3.reuse, PT ;  /* 0x000000030000720c */ /* 0x0c0fe40003f06070 */
[----:B------:R-:W-:Y:S01]  /*01b0*/  VIMNMX.U32 R7, PT, PT, R0, R3, !PT ;  /* 0x0000000300077248 */ /* 0x000fe20007fe0000 */
[----:B0-----:R-:W0:Y:S02]  /*01c0*/  MUFU.RCP R6, R6 ;  /* 0x0000000600067308 */ /* 0x001e240000001000 */
[----:B0-----:R-:W-:-:S06]  /*01d0*/  VIADD R4, R6, 0xffffffe ;  /* 0x0ffffffe06047836 */ /* 0x001fcc0000000000 */
[----:B------:R0:W2:Y:S02]  /*01e0*/  F2I.FTZ.U32.TRUNC.NTZ R5, R4 ;  /* 0x0000000400057305 */ /* 0x0000a4000021f000 */
[----:B0-----:R-:W-:Y:S02]  /*01f0*/  IMAD.MOV.U32 R4, RZ, RZ, RZ ;  /* 0x000000ffff047224 */ /* 0x001fe400078e00ff */
[----:B--2---:R-:W-:-:S04]  /*0200*/  IMAD.MOV R2, RZ, RZ, -R5 ;  /* 0x000000ffff027224 */ /* 0x004fc800078e0a05 */
[----:B------:R-:W-:Y:S01]  /*0210*/  IMAD R9, R2, R17, RZ ;  /* 0x0000001102097224 */ /* 0x000fe200078e02ff */
[----:B------:R-:W-:-:S03]  /*0220*/  SEL R2, RZ, 0x1, P0 ;  /* 0x00000001ff027807 */ /* 0x000fc60000000000 */
[----:B------:R-:W-:Y:S01]  /*0230*/  IMAD.HI.U32 R5, R5, R9, R4 ;  /* 0x0000000905057227 */ /* 0x000fe200078e0004 */
[----:B------:R-:W-:-:S05]  /*0240*/  IADD3 R0, PT, PT, R7, -R0, -R2 ;  /* 0x8000000007007210 */ /* 0x000fca0007ffe802 */
[----:B------:R-:W-:-:S04]  /*0250*/  IMAD.HI.U32 R5, R5, R0, RZ ;  /* 0x0000000005057227 */ /* 0x000fc800078e00ff */
[----:B------:R-:W-:-:S04]  /*0260*/  IMAD.MOV R4, RZ, RZ, -R5 ;  /* 0x000000ffff047224 */ /* 0x000fc800078e0a05 */
[----:B------:R-:W-:-:S05]  /*0270*/  IMAD R0, R17, R4, R0 ;  /* 0x0000000411007224 */ /* 0x000fca00078e0200 */
[----:B------:R-:W-:-:S13]  /*0280*/  ISETP.GE.U32.AND P0, PT, R0, R17, PT ;  /* 0x000000110000720c */ /* 0x000fda0003f06070 */
[----:B------:R-:W-:Y:S01]  /*0290*/  @P0 IADD3 R0, PT, PT, R0, -R17, RZ ;  /* 0x8000001100000210 */ /* 0x000fe20007ffe0ff */
[----:B------:R-:W-:-:S03]  /*02a0*/  @P0 VIADD R5, R5, 0x1 ;  /* 0x0000000105050836 */ /* 0x000fc60000000000 */
[----:B------:R-:W-:-:S13]  /*02b0*/  ISETP.GE.U32.AND P1, PT, R0, R17, PT ;  /* 0x000000110000720c */ /* 0x000fda0003f26070 */
[----:B------:R-:W-:Y:S01]  /*02c0*/  @P1 VIADD R5, R5, 0x1 ;  /* 0x0000000105051836 */ /* 0x000fe20000000000 */
[----:B------:R-:W-:-:S04]  /*02d0*/  @!P2 LOP3.LUT R5, RZ, R17, RZ, 0x33, !PT ;  /* 0x00000011ff05a212 */ /* 0x000fc800078e33ff */
[----:B------:R-:W-:-:S04]  /*02e0*/  IADD3 R0, PT, PT, R2, R5, RZ ;  /* 0x0000000502007210 */ /* 0x000fc80007ffe0ff */
[C---:B------:R-:W-:Y:S02]  /*02f0*/  LOP3.LUT R2, R0.reuse, 0x3, RZ, 0xc0, !PT ;  /* 0x0000000300027812 */ /* 0x040fe400078ec0ff */
[----:B------:R-:W-:Y:S02]  /*0300*/  ISETP.GE.U32.AND P0, PT, R0, 0x3, PT ;  /* 0x000000030000780c */ /* 0x000fe40003f06070 */
[----:B------:R-:W-:-:S13]  /*0310*/  ISETP.NE.AND P1, PT, R2, 0x3, PT ;  /* 0x000000030200780c */ /* 0x000fda0003f25270 */
[----:B-1----:R-:W-:Y:S05]  /*0320*/  @!P1 BRA `(.L_x_2) ;  /* 0x00000000005c9947 */ /* 0x002fea0003800000 */
[----:B------:R-:W-:Y:S02]  /*0330*/  VIADD R0, R0, 0x1 ;  /* 0x0000000100007836 */ /* 0x000fe40000000000 */
[----:B------:R-:W-:-:S03]  /*0340*/  IMAD.WIDE.U32 R4, R16, 0x4, RZ ;  /* 0x0000000410047825 */ /* 0x000fc600078e00ff */
[----:B------:R-:W-:-:S05]  /*0350*/  LOP3.LUT R0, R0, 0x3, RZ, 0xc0, !PT ;  /* 0x0000000300007812 */ /* 0x000fca00078ec0ff */
[----:B------:R-:W-:Y:S02]  /*0360*/  IMAD R16, R0, R17, R16 ;  /* 0x0000001100107224 */ /* 0x000fe400078e0210 */
[----:B------:R-:W-:-:S07]  /*0370*/  IMAD.MOV R0, RZ, RZ, -R0 ;  /* 0x000000ffff007224 */ /* 0x000fce00078e0a00 */
.L_x_3:
[C---:B------:R-:W-:Y:S02]  /*0380*/  R2UR UR4, R22.reuse ;  /* 0x00000000160472ca */ /* 0x040fe400000e0000 */
[C---:B------:R-:W-:Y:S02]  /*0390*/  R2UR UR5, R23.reuse ;  /* 0x00000000170572ca */ /* 0x040fe400000e0000 */
[----:B------:R-:W-:Y:S02]  /*03a0*/  R2UR UR6, R22 ;  /* 0x00000000160672ca */ /* 0x000fe400000e0000 */
[----:B------:R-:W-:Y:S02]  /*03b0*/  R2UR UR7, R23 ;  /* 0x00000000170772ca */ /* 0x000fe400000e0000 */
[C---:B------:R-:W-:Y:S02]  /*03c0*/  IADD3 R8, P2, PT, R4.reuse, UR38, RZ ;  /* 0x0000002604087c10 */ /* 0x040fe4000ff5e0ff */
[----:B------:R-:W-:-:S02]  /*03d0*/  IADD3 R6, P1, PT, R4, UR36, RZ ;  /* 0x0000002404067c10 */ /* 0x000fc4000ff3e0ff */
[C---:B------:R-:W-:Y:S02]  /*03e0*/  IADD3.X R9, PT, PT, R5.reuse, UR39, RZ, P2, !PT ;  /* 0x0000002705097c10 */ /* 0x040fe400097fe4ff */
[----:B------:R-:W-:-:S05]  /*03f0*/  IADD3.X R7, PT, PT, R5, UR37, RZ, P1, !PT ;  /* 0x0000002505077c10 */ /* 0x000fca0008ffe4ff */
[----:B------:R-:W2:Y:S04]  /*0400*/  LDG.E R6, desc[UR4][R6.64] ;  /* 0x0000000406067981 */ /* 0x000ea8000c1e1900 */
[----:B------:R-:W2:Y:S01]  /*0410*/  LDG.E R9, desc[UR6][R8.64] ;  /* 0x0000000608097981 */ /* 0x000ea2000c1e1900 */
[----:B0-----:R-:W-:Y:S02]  /*0420*/  IADD3 R10, P1, PT, R4, UR40, RZ ;  /* 0x00000028040a7c10 */ /* 0x001fe4000ff3e0ff */
[----:B------:R-:W-:Y:S02]  /*0430*/  IADD3 R0, PT, PT, R0, 0x1, RZ ;  /* 0x0000000100007810 */ /* 0x000fe40007ffe0ff */
[----:B------:R-:W-:Y:S01]  /*0440*/  IADD3.X R11, PT, PT, R5, UR41, RZ, P1, !PT ;  /* 0x00000029050b7c10 */ /* 0x000fe20008ffe4ff */
[----:B------:R-:W-:Y:S01]  /*0450*/  IMAD.WIDE.U32 R4, R17, 0x4, R4 ;  /* 0x0000000411047825 */ /* 0x000fe200078e0004 */
[----:B------:R-:W-:-:S03]  /*0460*/  ISETP.NE.AND P1, PT, R0, RZ, PT ;  /* 0x000000ff0000720c */ /* 0x000fc60003f25270 */
[----:B--2---:R-:W-:-:S05]  /*0470*/  FADD R13, R6, R9 ;  /* 0x00000009060d7221 */ /* 0x004fca0000000000 */
[----:B------:R0:W-:Y:S05]  /*0480*/  STG.E desc[UR4][R10.64], R13 ;  /* 0x0000000d0a007986 */ /* 0x0001ea000c101904 */
[----:B------:R-:W-:Y:S05]  /*0490*/  @P1 BRA `(.L_x_3) ;  /* 0xfffffffc00b81947 */ /* 0x000fea000383ffff */
.L_x_2:
[----:B------:R-:W-:Y:S05]  /*04a0*/  BSYNC.RECONVERGENT B0 ;  /* 0x0000000000007941 */ /* 0x000fea0003800200 */
.L_x_1:
[----:B------:R-:W-:Y:S05]  /*04b0*/  @!P0 EXIT ;  /* 0x000000000000894d */ /* 0x000fea0003800000 */
.L_x_4:
[----:B------:R-:W0:Y:S01]  /*04c0*/  LDC.64 R6, c[0x0][0x380] ;  /* 0x0000e000ff067b82 */ /* 0x000e220000000a00 */
[C---:B------:R-:W-:Y:S02]  /*04d0*/  R2UR UR4, R22.reuse ;  /* 0x00000000160472ca */ /* 0x040fe400000e0000 */
[C---:B------:R-:W-:Y:S02]  /*04e0*/  R2UR UR5, R23.reuse ;  /* 0x00000000170572ca */ /* 0x040fe400000e0000 */
[----:B------:R-:W-:Y:S02]  /*04f0*/  R2UR UR6, R22 ;  /* 0x00000000160672ca */ /* 0x000fe400000e0000 */
[----:B------:R-:W-:Y:S01]  /*0500*/  R2UR UR7, R23 ;  /* 0x00000000170772ca */ /* 0x000fe200000e0000 */
[----:B------:R-:W1:Y:S08]  /*0510*/  LDC.64 R4, c[0x0][0x388] ;  /* 0x0000e200ff047b82 */ /* 0x000e700000000a00 */
[----:B--2---:R-:W2:Y:S01]  /*0520*/  LDC.64 R8, c[0x0][0x390] ;  /* 0x0000e400ff087b82 */ /* 0x004ea20000000a00 */
[----:B0-----:R-:W-:-:S06]  /*0530*/  IMAD.WIDE.U32 R10, R16, 0x4, R6 ;  /* 0x00000004100a7825 */ /* 0x001fcc00078e0006 */
[----:B------:R-:W3:Y:S01]  /*0540*/  LDG.E R10, desc[UR4][R10.64] ;  /* 0x000000040a0a7981 */ /* 0x000ee2000c1e1900 */
[----:B-1----:R-:W-:-:S06]  /*0550*/  IMAD.WIDE.U32 R12, R16, 0x4, R4 ;  /* 0x00000004100c7825 */ /* 0x002fcc00078e0004 */
[----:B------:R-:W3:Y:S01]  /*0560*/  LDG.E R13, desc[UR6][R12.64] ;  /* 0x000000060c0d7981 */ /* 0x000ee2000c1e1900 */
[----:B------:R-:W-:Y:S02]  /*0570*/  R2UR UR8, R22 ;  /* 0x00000000160872ca */ /* 0x000fe400000e0000 */
[----:B------:R-:W-:Y:S01]  /*0580*/  R2UR UR9, R23 ;  /* 0x00000000170972ca */ /* 0x000fe200000e0000 */
[----:B------:R-:W-:Y:S02]  /*0590*/  IMAD.IADD R25, R17, 0x1, R16 ;  /* 0x0000000111197824 */ /* 0x000fe400078e0210 */
[----:B--2---:R-:W-:-:S04]  /*05a0*/  IMAD.WIDE.U32 R14, R16, 0x4, R8 ;  /* 0x00000004100e7825 */ /* 0x004fc800078e0008 */
[----:B------:R-:W-:-:S04]  /*05b0*/  IMAD.WIDE.U32 R18, R25, 0x4, R6 ;  /* 0x0000000419127825 */ /* 0x000fc800078e0006 */
[----:B------:R-:W-:-:S04]  /*05c0*/  IMAD.WIDE.U32 R20, R25, 0x4, R4 ;  /* 0x0000000419147825 */ /* 0x000fc800078e0004 */
[----:B---3--:R-:W-:-:S05]  /*05d0*/  FADD R27, R10, R13 ;  /* 0x0000000d0a1b7221 */ /* 0x008fca0000000000 */
[----:B------:R0:W-:Y:S04]  /*05e0*/  STG.E desc[UR4][R14.64], R27 ;  /* 0x0000001b0e007986 */ /* 0x0001e8000c101904 */
[----:B------:R-:W2:Y:S04]  /*05f0*/  LDG.E R18, desc[UR6][R18.64] ;  /* 0x0000000612127981 */ /* 0x000ea8000c1e1900 */
[----:B------:R-:W2:Y:S01]  /*0600*/  LDG.E R21, desc[UR8][R20.64] ;  /* 0x0000000814157981 */ /* 0x000ea2000c1e1900 */
[C---:B------:R-:W-:Y:S02]  /*0610*/  IMAD.IADD R0, R25.reuse, 0x1, R17 ;  /* 0x0000000119007824 */ /* 0x040fe400078e0211 */
[----:B------:R-:W-:-:S04]  /*0620*/  IMAD.WIDE.U32 R10, R25, 0x4, R8 ;  /* 0x00000004190a7825 */ /* 0x000fc800078e0008 */
[----:B------:R-:W-:-:S04]  /*0630*/  IMAD.WIDE.U32 R12, R0, 0x4, R6 ;  /* 0x00000004000c7825 */ /* 0x000fc800078e0006 */
[----:B------:R-:W-:-:S04]  /*0640*/  IMAD.WIDE.U32 R24, R0, 0x4, R4 ;  /* 0x0000000400187825 */ /* 0x000fc800078e0004 */
[----:B--2---:R-:W-:-:S05]  /*0650*/  FADD R29, R18, R21 ;  /* 0x00000015121d7221 */ /* 0x004fca0000000000 */
[----:B------:R1:W-:Y:S04]  /*0660*/  STG.E desc[UR4][R10.64], R29 ;  /* 0x0000001d0a007986 */ /* 0x0003e8000c101904 */
[----:B------:R-:W2:Y:S04]  /*0670*/  LDG.E R12, desc[UR6][R12.64] ;  /* 0x000000060c0c7981 */ /* 0x000ea8000c1e1900 */
[----:B------:R-:W2:Y:S01]  /*0680*/  LDG.E R25, desc[UR8][R24.64] ;  /* 0x0000000818197981 */ /* 0x000ea2000c1e1900 */
[C---:B------:R-:W-:Y:S01]  /*0690*/  IADD3 R21, PT, PT, R0.reuse, R17, RZ ;  /* 0x0000001100157210 */ /* 0x040fe20007ffe0ff */
[----:B0-----:R-:W-:-:S04]  /*06a0*/  IMAD.WIDE.U32 R14, R0, 0x4, R8 ;  /* 0x00000004000e7825 */ /* 0x001fc800078e0008 */
[----:B------:R-:W-:-:S04]  /*06b0*/  IMAD.WIDE.U32 R6, R21, 0x4, R6 ;  /* 0x0000000415067825 */ /* 0x000fc800078e0006 */
[----:B------:R-:W-:-:S04]  /*06c0*/  IMAD.WIDE.U32 R4, R21, 0x4, R4 ;  /* 0x0000000415047825 */ /* 0x000fc800078e0004 */
[----:B--2---:R-:W-:-:S05]  /*06d0*/  FADD R19, R12, R25 ;  /* 0x000000190c137221 */ /* 0x004fca0000000000 */
[----:B------:R2:W-:Y:S04]  /*06e0*/  STG.E desc[UR4][R14.64], R19 ;  /* 0x000000130e007986 */ /* 0x0005e8000c101904 */
[----:B------:R-:W1:Y:S04]  /*06f0*/  LDG.E R6, desc[UR6][R6.64] ;  /* 0x0000000606067981 */ /* 0x000e68000c1e1900 */
[----:B------:R-:W1:Y:S01]  /*0700*/  LDG.E R5, desc[UR8][R4.64] ;  /* 0x0000000804057981 */ /* 0x000e62000c1e1900 */
[----:B------:R-:W-:-:S05]  /*0710*/  IMAD.IADD R16, R21, 0x1, R17 ;  /* 0x0000000115107824 */ /* 0x000fca00078e0211 */
[----:B------:R-:W-:Y:S01]  /*0720*/  ISETP.GE.AND P0, PT, R16, R3, PT ;  /* 0x000000031000720c */ /* 0x000fe20003f06270 */
[----:B------:R-:W-:-:S04]  /*0730*/  IMAD.WIDE.U32 R8, R21, 0x4, R8 ;  /* 0x0000000415087825 */ /* 0x000fc800078e0008 */
[----:B-1----:R-:W-:-:S05]  /*0740*/  FADD R11, R6, R5 ;  /* 0x00000005060b7221 */ /* 0x002fca0000000000 */
[----:B------:R2:W-:Y:S03]  /*0750*/  STG.E desc[UR4][R8.64], R11 ;  /* 0x0000000b08007986 */ /* 0x0005e6000c101904 */
[----:B------:R-:W-:Y:S05]  /*0760*/  @!P0 BRA `(.L_x_4) ;  /* 0xfffffffc00548947 */ /* 0x000fea000383ffff */
[----:B------:R-:W-:Y:S05]  /*0770*/  EXIT ;  /* 0x000000000000794d */ /* 0x000fea0003800000 */
.L_x_5:
[----:B------:R-:W-:-:S00]  /*0780*/  BRA `(.L_x_5) ;  /* 0xfffffffc00fc7947 */ /* 0x000fc0000383ffff */
[----:B------:R-:W-:-:S00]  /*0790*/  NOP ;  /* 0x0000000000007918 */ /* 0x000fc00000000000 */
        /* <DEDUP_REMOVED lines=14> */
.L_x_6:


//--------------------- .nv.global.init           --------------------------
	.section	.nv.global.init,"aw",@progbits
.nv.global.init:
	.type		$str,@object
	.size		$str,(.L_0 - $str)
$str:
        /*0000*/ 	.byte	0x74, 0x68, 0x72, 0x65, 0x61, 0x64, 0x20, 0x69, 0x64, 0x3a, 0x20, 0x25, 0x64, 0x2c, 0x20, 0x62
        /*0010*/ 	.byte	0x6c, 0x6f, 0x63, 0x6b, 0x20, 0x69, 0x64, 0x3a, 0x20, 0x25, 0x64, 0x0a, 0x00
.L_0:


//--------------------- .nv.shared.reserved.0     --------------------------
	.section	.nv.shared.reserved.0,"aw",@nobits
	.weak		__nv_reservedSMEM_offset_0_alias
	.size		__nv_reservedSMEM_offset_0_alias, 0, 64
	.other		__nv_reservedSMEM_offset_0_alias,@"STO_CUDA_RESERVED_SHARED STV_DEFAULT"
__nv_reservedSMEM_offset_0_alias:
	.zero		0
	.zero		64


//--------------------- .nv.constant0._Z3addPfS_S_i --------------------------
	.section	.nv.constant0._Z3addPfS_S_i,"a",@progbits
	.sectionflags	@""
	.align	4
.nv.constant0._Z3addPfS_S_i:
	.zero		924


//--------------------- SYMBOLS --------------------------

	.type		.nv.reservedSmem.offset0,@object
	.size		.nv.reservedSmem.offset0,0x4
	.type		vprintf,@function
